//
// Generated by NVIDIA NVVM Compiler
//
// Compiler Build ID: CL-36424714
// Cuda compilation tools, release 13.0, V13.0.88
// Based on NVVM 20.0.0
//

.version 9.0
.target sm_100
.address_size 64

	// .globl	_Z10kernelInitPii

.visible .entry _Z10kernelInitPii(
	.param .u64 .ptr .align 1 _Z10kernelInitPii_param_0,
	.param .u32 _Z10kernelInitPii_param_1
)
{
	.reg .pred 	%p<4>;
	.reg .b32 	%r<7>;
	.reg .b64 	%rd<5>;

	ld.param.u64 	%rd1, [_Z10kernelInitPii_param_0];
	ld.param.u32 	%r2, [_Z10kernelInitPii_param_1];
	mov.u32 	%r3, %ctaid.x;
	mov.u32 	%r4, %ntid.x;
	mov.u32 	%r5, %tid.x;
	mad.lo.s32 	%r1, %r3, %r4, %r5;
	setp.ge.s32 	%p1, %r1, %r2;
	setp.lt.s32 	%p2, %r2, 1;
	or.pred  	%p3, %p1, %p2;
	@%p3 bra 	$L__BB0_2;
	cvta.to.global.u64 	%rd2, %rd1;
	mul.wide.s32 	%rd3, %r1, 4;
	add.s64 	%rd4, %rd2, %rd3;
	mov.b32 	%r6, 0;
	st.global.u32 	[%rd4], %r6;
$L__BB0_2:
	ret;

}
	// .globl	_Z9kernelAddPii
.visible .entry _Z9kernelAddPii(
	.param .u64 .ptr .align 1 _Z9kernelAddPii_param_0,
	.param .u32 _Z9kernelAddPii_param_1
)
{
	.reg .pred 	%p<4>;
	.reg .b32 	%r<6>;
	.reg .b64 	%rd<5>;

	ld.param.u64 	%rd1, [_Z9kernelAddPii_param_0];
	ld.param.u32 	%r2, [_Z9kernelAddPii_param_1];
	mov.u32 	%r3, %ctaid.x;
	mov.u32 	%r4, %ntid.x;
	mov.u32 	%r5, %tid.x;
	mad.lo.s32 	%r1, %r3, %r4, %r5;
	setp.ge.s32 	%p1, %r1, %r2;
	setp.lt.s32 	%p2, %r2, 1;
	or.pred  	%p3, %p1, %p2;
	@%p3 bra 	$L__BB1_2;
	cvta.to.global.u64 	%rd2, %rd1;
	mul.wide.s32 	%rd3, %r1, 4;
	add.s64 	%rd4, %rd2, %rd3;
	st.global.u32 	[%rd4], %r1;
$L__BB1_2:
	ret;

}


// ===== COMPILED SASS (sm_100) =====

	.target	sm_100

	.elftype	@"ET_EXEC"


//--------------------- .note.nv.tkinfo           --------------------------
	.section	.note.nv.tkinfo,"",@"SHT_NOTE"
	.sectionflags	@"SHF_NOTE_NV_TKINFO"
	.tkinfo
        /*0018*/ 	.word	0x00000002
        /*0030*/ 	.string	""
        /*0030*/ 	.string	"ptxas"
        /*0030*/ 	.string	"Cuda compilation tools, release 13.0, V13.0.88"
        /*0030*/ 	.string	"Build cuda_13.0.r13.0/compiler.36424714_0"
        /*0030*/ 	.string	"-arch sm_100 -m 64 "



//--------------------- .note.nv.cuinfo           --------------------------
	.section	.note.nv.cuinfo,"",@"SHT_NOTE"
	.sectionflags	@"SHF_NOTE_NV_CUINFO"
        /*0018*/ 	.short	0x0002
        /*001a*/ 	.short	0x0064
        /*001c*/ 	.short	0x0082
	.zero		2


//--------------------- .nv.info                  --------------------------
	.section	.nv.info,"",@"SHT_CUDA_INFO"
	.align	4


	//----- nvinfo : EIATTR_REGCOUNT
	.align		4
        /*0000*/ 	.byte	0x04, 0x2f
        /*0002*/ 	.short	(.L_1 - .L_0)
	.align		4
.L_0:
        /*0004*/ 	.word	index@(_Z10kernelInitPii)
        /*0008*/ 	.word	0x00000008


	//----- nvinfo : EIATTR_FRAME_SIZE
	.align		4
.L_1:
        /*000c*/ 	.byte	0x04, 0x11
        /*000e*/ 	.short	(.L_3 - .L_2)
	.align		4
.L_2:
        /*0010*/ 	.word	index@(_Z10kernelInitPii)
        /*0014*/ 	.word	0x00000000


	//----- nvinfo : EIATTR_REGCOUNT
	.align		4
.L_3:
        /*0018*/ 	.byte	0x04, 0x2f
        /*001a*/ 	.short	(.L_5 - .L_4)
	.align		4
.L_4:
        /*001c*/ 	.word	index@(_Z9kernelAddPii)
        /*0020*/ 	.word	0x00000008


	//----- nvinfo : EIATTR_FRAME_SIZE
	.align		4
.L_5:
        /*0024*/ 	.byte	0x04, 0x11
        /*0026*/ 	.short	(.L_7 - .L_6)
	.align		4
.L_6:
        /*0028*/ 	.word	index@(_Z9kernelAddPii)
        /*002c*/ 	.word	0x00000000


	//----- nvinfo : EIATTR_MIN_STACK_SIZE
	.align		4
.L_7:
        /*0030*/ 	.byte	0x04, 0x12
        /*0032*/ 	.short	(.L_9 - .L_8)
	.align		4
.L_8:
        /*0034*/ 	.word	index@(_Z9kernelAddPii)
        /*0038*/ 	.word	0x00000000


	//----- nvinfo : EIATTR_MIN_STACK_SIZE
	.align		4
.L_9:
        /*003c*/ 	.byte	0x04, 0x12
        /*003e*/ 	.short	(.L_11 - .L_10)
	.align		4
.L_10:
        /*0040*/ 	.word	index@(_Z10kernelInitPii)
        /*0044*/ 	.word	0x00000000
.L_11:


//--------------------- .nv.compat                --------------------------
	.section	.nv.compat,"",@"SHT_CUDA_COMPAT_INFO"
	.align	4
        /*0000*/ 	.byte	0x02, 0x09, 0x00, 0x00, 0x02, 0x02, 0x01, 0x00, 0x02, 0x05, 0x05, 0x00, 0x03, 0x07, 0x01, 0x01
        /*0010*/ 	.byte	0x02, 0x03, 0x00, 0x00, 0x02, 0x06, 0x01, 0x00, 0x04, 0x0b, 0x08, 0x00, 0x09, 0x00, 0x00, 0x00
        /*0020*/ 	.byte	0x00, 0x00, 0x00, 0x00


//--------------------- .nv.info._Z9kernelAddPii  --------------------------
	.section	.nv.info._Z9kernelAddPii,"",@"SHT_CUDA_INFO"
	.sectionflags	@""
	.align	4


	//----- nvinfo : EIATTR_CUDA_API_VERSION
	.align		4
        /*0000*/ 	.byte	0x04, 0x37
        /*0002*/ 	.short	(.L_13 - .L_12)
.L_12:
        /*0004*/ 	.word	0x00000082


	//----- nvinfo : EIATTR_KPARAM_INFO
	.align		4
.L_13:
        /*0008*/ 	.byte	0x04, 0x17
        /*000a*/ 	.short	(.L_15 - .L_14)
.L_14:
        /*000c*/ 	.word	0x00000000
        /*0010*/ 	.short	0x0001
        /*0012*/ 	.short	0x0008
        /*0014*/ 	.byte	0x00, 0xf0, 0x11, 0x00


	//----- nvinfo : EIATTR_KPARAM_INFO
	.align		4
.L_15:
        /*0018*/ 	.byte	0x04, 0x17
        /*001a*/ 	.short	(.L_17 - .L_16)
.L_16:
        /*001c*/ 	.word	0x00000000
        /*0020*/ 	.short	0x0000
        /*0022*/ 	.short	0x0000
        /*0024*/ 	.byte	0x00, 0xf5, 0x21, 0x00


	//----- nvinfo : EIATTR_SPARSE_MMA_MASK
	.align		4
.L_17:
        /*0028*/ 	.byte	0x03, 0x50
        /*002a*/ 	.short	0x0000


	//----- nvinfo : EIATTR_MAXREG_COUNT
	.align		4
        /*002c*/ 	.byte	0x03, 0x1b
        /*002e*/ 	.short	0x00ff


	//----- nvinfo : EIATTR_MERCURY_ISA_VERSION
	.align		4
        /*0030*/ 	.byte	0x03, 0x5f
        /*0032*/ 	.short	0x0101


	//----- nvinfo : EIATTR_VRC_CTA_INIT_COUNT
	.align		4
        /*0034*/ 	.byte	0x02, 0x4a
	.zero		1
	.zero		1


	//----- nvinfo : EIATTR_EXIT_INSTR_OFFSETS
	.align		4
        /*0038*/ 	.byte	0x04, 0x1c
        /*003a*/ 	.short	(.L_19 - .L_18)


	//   ....[0]....
.L_18:
        /*003c*/ 	.word	0x00000080


	//   ....[1]....
        /*0040*/ 	.word	0x000000d0


	//----- nvinfo : EIATTR_CBANK_PARAM_SIZE
	.align		4
.L_19:
        /*0044*/ 	.byte	0x03, 0x19
        /*0046*/ 	.short	0x000c


	//----- nvinfo : EIATTR_PARAM_CBANK
	.align		4
        /*0048*/ 	.byte	0x04, 0x0a
        /*004a*/ 	.short	(.L_21 - .L_20)
	.align		4
.L_20:
        /*004c*/ 	.word	index@(.nv.constant0._Z9kernelAddPii)
        /*0050*/ 	.short	0x0380
        /*0052*/ 	.short	0x000c


	//----- nvinfo : EIATTR_SW_WAR
	.align		4
.L_21:
        /*0054*/ 	.byte	0x04, 0x36
        /*0056*/ 	.short	(.L_23 - .L_22)
.L_22:
        /*0058*/ 	.word	0x00000008
.L_23:


//--------------------- .nv.info._Z10kernelInitPii --------------------------
	.section	.nv.info._Z10kernelInitPii,"",@"SHT_CUDA_INFO"
	.sectionflags	@""
	.align	4


	//----- nvinfo : EIATTR_CUDA_API_VERSION
	.align		4
        /*0000*/ 	.byte	0x04, 0x37
        /*0002*/ 	.short	(.L_25 - .L_24)
.L_24:
        /*0004*/ 	.word	0x00000082


	//----- nvinfo : EIATTR_KPARAM_INFO
	.align		4
.L_25:
        /*0008*/ 	.byte	0x04, 0x17
        /*000a*/ 	.short	(.L_27 - .L_26)
.L_26:
        /*000c*/ 	.word	0x00000000
        /*0010*/ 	.short	0x0001
        /*0012*/ 	.short	0x0008
        /*0014*/ 	.byte	0x00, 0xf0, 0x11, 0x00


	//----- nvinfo : EIATTR_KPARAM_INFO
	.align		4
.L_27:
        /*0018*/ 	.byte	0x04, 0x17
        /*001a*/ 	.short	(.L_29 - .L_28)
.L_28:
        /*001c*/ 	.word	0x00000000
        /*0020*/ 	.short	0x0000
        /*0022*/ 	.short	0x0000
        /*0024*/ 	.byte	0x00, 0xf5, 0x21, 0x00


	//----- nvinfo : EIATTR_SPARSE_MMA_MASK
	.align		4
.L_29:
        /*0028*/ 	.byte	0x03, 0x50
        /*002a*/ 	.short	0x0000


	//----- nvinfo : EIATTR_MAXREG_COUNT
	.align		4
        /*002c*/ 	.byte	0x03, 0x1b
        /*002e*/ 	.short	0x00ff


	//----- nvinfo : EIATTR_MERCURY_ISA_VERSION
	.align		4
        /*0030*/ 	.byte	0x03, 0x5f
        /*0032*/ 	.short	0x0101


	//----- nvinfo : EIATTR_VRC_CTA_INIT_COUNT
	.align		4
        /*0034*/ 	.byte	0x02, 0x4a
	.zero		1
	.zero		1


	//----- nvinfo : EIATTR_EXIT_INSTR_OFFSETS
	.align		4
        /*0038*/ 	.byte	0x04, 0x1c
        /*003a*/ 	.short	(.L_31 - .L_30)


	//   ....[0]....
.L_30:
        /*003c*/ 	.word	0x00000080


	//   ....[1]....
        /*0040*/ 	.word	0x000000d0


	//----- nvinfo : EIATTR_CBANK_PARAM_SIZE
	.align		4
.L_31:
        /*0044*/ 	.byte	0x03, 0x19
        /*0046*/ 	.short	0x000c


	//----- nvinfo : EIATTR_PARAM_CBANK
	.align		4
        /*0048*/ 	.byte	0x04, 0x0a
        /*004a*/ 	.short	(.L_33 - .L_32)
	.align		4
.L_32:
        /*004c*/ 	.word	index@(.nv.constant0._Z10kernelInitPii)
        /*0050*/ 	.short	0x0380
        /*0052*/ 	.short	0x000c


	//----- nvinfo : EIATTR_SW_WAR
	.align		4
.L_33:
        /*0054*/ 	.byte	0x04, 0x36
        /*0056*/ 	.short	(.L_35 - .L_34)
.L_34:
        /*0058*/ 	.word	0x00000008
.L_35:


//--------------------- .nv.callgraph             --------------------------
	.section	.nv.callgraph,"",@"SHT_CUDA_CALLGRAPH"
	.align	4
	.sectionentsize	8
	.align		4
        /*0000*/ 	.word	0x00000000
	.align		4
        /*0004*/ 	.word	0xffffffff
	.align		4
        /*0008*/ 	.word	0x00000000
	.align		4
        /*000c*/ 	.word	0xfffffffe
	.align		4
        /*0010*/ 	.word	0x00000000
	.align		4
        /*0014*/ 	.word	0xfffffffd
	.align		4
        /*0018*/ 	.word	0x00000000
	.align		4
        /*001c*/ 	.word	0xfffffffc


//--------------------- .text._Z9kernelAddPii     --------------------------
	.section	.text._Z9kernelAddPii,"ax",@progbits
	.align	128
        .global         _Z9kernelAddPii
        .type           _Z9kernelAddPii,@function
        .size           _Z9kernelAddPii,(.L_x_2 - _Z9kernelAddPii)
        .other          _Z9kernelAddPii,@"STO_CUDA_ENTRY STV_DEFAULT"
_Z9kernelAddPii:
.text._Z9kernelAddPii:
[----:B------:R-:W-:Y:S01]  /*0000*/  LDC R1, c[0x0][0x37c] ;  /* 0x0000df00ff017b82 */ /* 0x000fe20000000800 */
[----:B------:R-:W0:Y:S07]  /*0010*/  S2R R0, SR_TID.X ;  /* 0x0000000000007919 */ /* 0x000e2e0000002100 */
[----:B------:R-:W0:Y:S08]  /*0020*/  S2UR UR4, SR_CTAID.X ;  /* 0x00000000000479c3 */ /* 0x000e300000002500 */
[----:B------:R-:W0:Y:S08]  /*0030*/  LDC R5, c[0x0][0x360] ;  /* 0x0000d800ff057b82 */ /* 0x000e300000000800 */
[----:B------:R-:W1:Y:S01]  /*0040*/  LDC R2, c[0x0][0x388] ;  /* 0x0000e200ff027b82 */ /* 0x000e620000000800 */
[----:B0-----:R-:W-:Y:S01]  /*0050*/  IMAD R5, R5, UR4, R0 ;  /* 0x0000000405057c24 */ /* 0x001fe2000f8e0200 */
[----:B-1----:R-:W-:-:S04]  /*0060*/  ISETP.GE.AND P0, PT, R2, 0x1, PT ;  /* 0x000000010200780c */ /* 0x002fc80003f06270 */
[----:B------:R-:W-:-:S13]  /*0070*/  ISETP.GE.OR P0, PT, R5, R2, !P0 ;  /* 0x000000020500720c */ /* 0x000fda0004706670 */
[----:B------:R-:W-:Y:S05]  /*0080*/  @P0 EXIT ;  /* 0x000000000000094d */ /* 0x000fea0003800000 */
[----:B------:R-:W0:Y:S01]  /*0090*/  LDC.64 R2, c[0x0][0x380] ;  /* 0x0000e000ff027b82 */ /* 0x000e220000000a00 */
[----:B------:R-:W1:Y:S01]  /*00a0*/  LDCU.64 UR4, c[0x0][0x358] ;  /* 0x00006b00ff0477ac */ /* 0x000e620008000a00 */
[----:B0-----:R-:W-:-:S05]  /*00b0*/  IMAD.WIDE R2, R5, 0x4, R2 ;  /* 0x0000000405027825 */ /* 0x001fca00078e0202 */
[----:B-1----:R-:W-:Y:S01]  /*00c0*/  STG.E desc[UR4][R2.64], R5 ;  /* 0x0000000502007986 */ /* 0x002fe2000c101904 */
[----:B------:R-:W-:Y:S05]  /*00d0*/  EXIT ;  /* 0x000000000000794d */ /* 0x000fea0003800000 */
.L_x_0:
[----:B------:R-:W-:-:S00]  /*00e0*/  BRA `(.L_x_0) ;  /* 0xfffffffc00fc7947 */ /* 0x000fc0000383ffff */
[----:B------:R-:W-:-:S00]  /*00f0*/  NOP ;  /* 0x0000000000007918 */ /* 0x000fc00000000000 */
        /* <DEDUP_REMOVED lines=8> */
.L_x_2:


//--------------------- .text._Z10kernelInitPii   --------------------------
	.section	.text._Z10kernelInitPii,"ax",@progbits
	.align	128
        .global         _Z10kernelInitPii
        .type           _Z10kernelInitPii,@function
        .size           _Z10kernelInitPii,(.L_x_3 - _Z10kernelInitPii)
        .other          _Z10kernelInitPii,@"STO_CUDA_ENTRY STV_DEFAULT"
_Z10kernelInitPii:
.text._Z10kernelInitPii:
        /* <DEDUP_REMOVED lines=12> */
[----:B-1----:R-:W-:Y:S01]  /*00c0*/  STG.E desc[UR4][R2.64], RZ ;  /* 0x000000ff02007986 */ /* 0x002fe2000c101904 */
[----:B------:R-:W-:Y:S05]  /*00d0*/  EXIT ;  /* 0x000000000000794d */ /* 0x000fea0003800000 */
.L_x_1:
        /* <DEDUP_REMOVED lines=10> */
.L_x_3:


//--------------------- .nv.shared.reserved.0     --------------------------
	.section	.nv.shared.reserved.0,"aw",@nobits
	.weak		__nv_reservedSMEM_offset_0_alias
	.size		__nv_reservedSMEM_offset_0_alias, 0, 64
	.other		__nv_reservedSMEM_offset_0_alias,@"STO_CUDA_RESERVED_SHARED STV_DEFAULT"
__nv_reservedSMEM_offset_0_alias:
	.zero		0
	.zero		64


//--------------------- .nv.constant0._Z9kernelAddPii --------------------------
	.section	.nv.constant0._Z9kernelAddPii,"a",@progbits
	.sectionflags	@""
	.align	4
.nv.constant0._Z9kernelAddPii:
	.zero		908


//--------------------- .nv.constant0._Z10kernelInitPii --------------------------
	.section	.nv.constant0._Z10kernelInitPii,"a",@progbits
	.sectionflags	@""
	.align	4
.nv.constant0._Z10kernelInitPii:
	.zero		908


//--------------------- SYMBOLS --------------------------

	.type		.nv.reservedSmem.offset0,@object
	.size		.nv.reservedSmem.offset0,0x4
